//
// Generated by NVIDIA NVVM Compiler
//
// Compiler Build ID: CL-36424714
// Cuda compilation tools, release 13.0, V13.0.88
// Based on NVVM 20.0.0
//

.version 9.0
.target sm_100
.address_size 64

	// .globl	_Z27count_token_occurrences_gpuPKciS0_iPi
.extern .shared .align 16 .b8 shared_data[];

.visible .entry _Z27count_token_occurrences_gpuPKciS0_iPi(
	.param .u64 .ptr .align 1 _Z27count_token_occurrences_gpuPKciS0_iPi_param_0,
	.param .u32 _Z27count_token_occurrences_gpuPKciS0_iPi_param_1,
	.param .u64 .ptr .align 1 _Z27count_token_occurrences_gpuPKciS0_iPi_param_2,
	.param .u32 _Z27count_token_occurrences_gpuPKciS0_iPi_param_3,
	.param .u64 .ptr .align 1 _Z27count_token_occurrences_gpuPKciS0_iPi_param_4
)
{
	.reg .pred 	%p<11>;
	.reg .b16 	%rs<9>;
	.reg .b32 	%r<17>;
	.reg .b64 	%rd<15>;

	ld.param.u64 	%rd5, [_Z27count_token_occurrences_gpuPKciS0_iPi_param_0];
	ld.param.u32 	%r7, [_Z27count_token_occurrences_gpuPKciS0_iPi_param_1];
	ld.param.u64 	%rd3, [_Z27count_token_occurrences_gpuPKciS0_iPi_param_2];
	ld.param.u32 	%r6, [_Z27count_token_occurrences_gpuPKciS0_iPi_param_3];
	ld.param.u64 	%rd4, [_Z27count_token_occurrences_gpuPKciS0_iPi_param_4];
	cvta.to.global.u64 	%rd1, %rd5;
	mov.u32 	%r8, %ntid.x;
	mov.u32 	%r9, %ctaid.x;
	mov.u32 	%r10, %tid.x;
	mad.lo.s32 	%r1, %r8, %r9, %r10;
	setp.ge.s32 	%p1, %r1, %r7;
	add.s32 	%r11, %r6, %r1;
	setp.gt.s32 	%p2, %r11, %r7;
	or.pred  	%p3, %p1, %p2;
	@%p3 bra 	$L__BB0_10;
	setp.lt.s32 	%p4, %r6, 1;
	@%p4 bra 	$L__BB0_5;
	cvta.to.global.u64 	%rd2, %rd3;
	mov.b32 	%r16, 0;
	bra.uni 	$L__BB0_4;
$L__BB0_3:
	add.s32 	%r16, %r16, 1;
	setp.eq.s32 	%p6, %r16, %r6;
	@%p6 bra 	$L__BB0_5;
$L__BB0_4:
	add.s32 	%r13, %r16, %r1;
	cvt.s64.s32 	%rd6, %r13;
	add.s64 	%rd7, %rd1, %rd6;
	ld.global.u8 	%rs1, [%rd7];
	cvt.u64.u32 	%rd8, %r16;
	add.s64 	%rd9, %rd2, %rd8;
	ld.global.u8 	%rs2, [%rd9];
	setp.eq.s16 	%p5, %rs1, %rs2;
	@%p5 bra 	$L__BB0_3;
	bra.uni 	$L__BB0_10;
$L__BB0_5:
	setp.lt.s32 	%p7, %r1, 1;
	@%p7 bra 	$L__BB0_7;
	add.s32 	%r14, %r1, -1;
	cvt.u64.u32 	%rd10, %r14;
	add.s64 	%rd11, %rd1, %rd10;
	ld.global.u8 	%rs3, [%rd11];
	add.s16 	%rs4, %rs3, -97;
	and.b16  	%rs5, %rs4, 255;
	setp.lt.u16 	%p8, %rs5, 26;
	@%p8 bra 	$L__BB0_10;
$L__BB0_7:
	setp.ge.s32 	%p9, %r11, %r7;
	@%p9 bra 	$L__BB0_9;
	cvt.s64.s32 	%rd12, %r11;
	add.s64 	%rd13, %rd1, %rd12;
	ld.global.u8 	%rs6, [%rd13];
	add.s16 	%rs7, %rs6, -97;
	and.b16  	%rs8, %rs7, 255;
	setp.lt.u16 	%p10, %rs8, 26;
	@%p10 bra 	$L__BB0_10;
$L__BB0_9:
	cvta.to.global.u64 	%rd14, %rd4;
	atom.global.add.u32 	%r15, [%rd14], 1;
$L__BB0_10:
	ret;

}
	// .globl	_Z33count_token_occurrences_optimizedPKciS0_iPi
.visible .entry _Z33count_token_occurrences_optimizedPKciS0_iPi(
	.param .u64 .ptr .align 1 _Z33count_token_occurrences_optimizedPKciS0_iPi_param_0,
	.param .u32 _Z33count_token_occurrences_optimizedPKciS0_iPi_param_1,
	.param .u64 .ptr .align 1 _Z33count_token_occurrences_optimizedPKciS0_iPi_param_2,
	.param .u32 _Z33count_token_occurrences_optimizedPKciS0_iPi_param_3,
	.param .u64 .ptr .align 1 _Z33count_token_occurrences_optimizedPKciS0_iPi_param_4
)
{
	.reg .pred 	%p<15>;
	.reg .b16 	%rs<11>;
	.reg .b32 	%r<24>;
	.reg .b64 	%rd<17>;

	ld.param.u64 	%rd5, [_Z33count_token_occurrences_optimizedPKciS0_iPi_param_0];
	ld.param.u32 	%r8, [_Z33count_token_occurrences_optimizedPKciS0_iPi_param_1];
	ld.param.u64 	%rd3, [_Z33count_token_occurrences_optimizedPKciS0_iPi_param_2];
	ld.param.u32 	%r9, [_Z33count_token_occurrences_optimizedPKciS0_iPi_param_3];
	ld.param.u64 	%rd4, [_Z33count_token_occurrences_optimizedPKciS0_iPi_param_4];
	cvta.to.global.u64 	%rd1, %rd5;
	mov.u32 	%r1, %ntid.x;
	mov.u32 	%r10, %ctaid.x;
	mov.u32 	%r2, %tid.x;
	mad.lo.s32 	%r3, %r1, %r10, %r2;
	setp.ge.s32 	%p1, %r3, %r8;
	@%p1 bra 	$L__BB1_2;
	cvt.s64.s32 	%rd6, %r3;
	add.s64 	%rd7, %rd1, %rd6;
	ld.global.u8 	%rs1, [%rd7];
	mov.u32 	%r11, shared_data;
	add.s32 	%r12, %r11, %r2;
	st.shared.u8 	[%r12], %rs1;
$L__BB1_2:
	add.s32 	%r13, %r9, -1;
	setp.ge.u32 	%p2, %r2, %r13;
	add.s32 	%r4, %r3, %r1;
	setp.ge.s32 	%p3, %r4, %r8;
	or.pred  	%p4, %p2, %p3;
	@%p4 bra 	$L__BB1_4;
	cvt.s64.s32 	%rd8, %r4;
	add.s64 	%rd9, %rd1, %rd8;
	ld.global.u8 	%rs2, [%rd9];
	add.s32 	%r14, %r1, %r2;
	mov.u32 	%r15, shared_data;
	add.s32 	%r16, %r15, %r14;
	st.shared.u8 	[%r16], %rs2;
$L__BB1_4:
	bar.sync 	0;
	setp.ge.s32 	%p5, %r3, %r8;
	add.s32 	%r5, %r9, %r3;
	setp.gt.s32 	%p6, %r5, %r8;
	or.pred  	%p7, %p5, %p6;
	@%p7 bra 	$L__BB1_14;
	setp.lt.s32 	%p8, %r9, 1;
	@%p8 bra 	$L__BB1_9;
	cvta.to.global.u64 	%rd2, %rd3;
	mov.b32 	%r23, 0;
	mov.u32 	%r19, shared_data;
	bra.uni 	$L__BB1_8;
$L__BB1_7:
	add.s32 	%r23, %r23, 1;
	setp.eq.s32 	%p10, %r23, %r9;
	@%p10 bra 	$L__BB1_9;
$L__BB1_8:
	add.s32 	%r18, %r23, %r2;
	add.s32 	%r20, %r19, %r18;
	ld.shared.u8 	%rs3, [%r20];
	cvt.u64.u32 	%rd10, %r23;
	add.s64 	%rd11, %rd2, %rd10;
	ld.global.u8 	%rs4, [%rd11];
	setp.eq.s16 	%p9, %rs3, %rs4;
	@%p9 bra 	$L__BB1_7;
	bra.uni 	$L__BB1_14;
$L__BB1_9:
	setp.lt.s32 	%p11, %r3, 1;
	@%p11 bra 	$L__BB1_11;
	add.s32 	%r21, %r3, -1;
	cvt.u64.u32 	%rd12, %r21;
	add.s64 	%rd13, %rd1, %rd12;
	ld.global.u8 	%rs5, [%rd13];
	add.s16 	%rs6, %rs5, -97;
	and.b16  	%rs7, %rs6, 255;
	setp.lt.u16 	%p12, %rs7, 26;
	@%p12 bra 	$L__BB1_14;
$L__BB1_11:
	setp.ge.s32 	%p13, %r5, %r8;
	@%p13 bra 	$L__BB1_13;
	cvt.s64.s32 	%rd14, %r5;
	add.s64 	%rd15, %rd1, %rd14;
	ld.global.u8 	%rs8, [%rd15];
	add.s16 	%rs9, %rs8, -97;
	and.b16  	%rs10, %rs9, 255;
	setp.lt.u16 	%p14, %rs10, 26;
	@%p14 bra 	$L__BB1_14;
$L__BB1_13:
	cvta.to.global.u64 	%rd16, %rd4;
	atom.global.add.u32 	%r22, [%rd16], 1;
$L__BB1_14:
	ret;

}


// ===== COMPILED SASS (sm_100) =====

	.target	sm_100

	.elftype	@"ET_EXEC"


//--------------------- .note.nv.tkinfo           --------------------------
	.section	.note.nv.tkinfo,"",@"SHT_NOTE"
	.sectionflags	@"SHF_NOTE_NV_TKINFO"
	.tkinfo
        /*0018*/ 	.word	0x00000002
        /*0030*/ 	.string	""
        /*0030*/ 	.string	"ptxas"
        /*0030*/ 	.string	"Cuda compilation tools, release 13.0, V13.0.88"
        /*0030*/ 	.string	"Build cuda_13.0.r13.0/compiler.36424714_0"
        /*0030*/ 	.string	"-arch sm_100 -m 64 "



//--------------------- .note.nv.cuinfo           --------------------------
	.section	.note.nv.cuinfo,"",@"SHT_NOTE"
	.sectionflags	@"SHF_NOTE_NV_CUINFO"
        /*0018*/ 	.short	0x0002
        /*001a*/ 	.short	0x0064
        /*001c*/ 	.short	0x0082
	.zero		2


//--------------------- .nv.info                  --------------------------
	.section	.nv.info,"",@"SHT_CUDA_INFO"
	.align	4


	//----- nvinfo : EIATTR_REGCOUNT
	.align		4
        /*0000*/ 	.byte	0x04, 0x2f
        /*0002*/ 	.short	(.L_1 - .L_0)
	.align		4
.L_0:
        /*0004*/ 	.word	index@(_Z27count_token_occurrences_gpuPKciS0_iPi)
        /*0008*/ 	.word	0x00000009


	//----- nvinfo : EIATTR_FRAME_SIZE
	.align		4
.L_1:
        /*000c*/ 	.byte	0x04, 0x11
        /*000e*/ 	.short	(.L_3 - .L_2)
	.align		4
.L_2:
        /*0010*/ 	.word	index@(_Z27count_token_occurrences_gpuPKciS0_iPi)
        /*0014*/ 	.word	0x00000000


	//----- nvinfo : EIATTR_REGCOUNT
	.align		4
.L_3:
        /*0018*/ 	.byte	0x04, 0x2f
        /*001a*/ 	.short	(.L_5 - .L_4)
	.align		4
.L_4:
        /*001c*/ 	.word	index@(_Z33count_token_occurrences_optimizedPKciS0_iPi)
        /*0020*/ 	.word	0x0000000e


	//----- nvinfo : EIATTR_FRAME_SIZE
	.align		4
.L_5:
        /*0024*/ 	.byte	0x04, 0x11
        /*0026*/ 	.short	(.L_7 - .L_6)
	.align		4
.L_6:
        /*0028*/ 	.word	index@(_Z33count_token_occurrences_optimizedPKciS0_iPi)
        /*002c*/ 	.word	0x00000000


	//----- nvinfo : EIATTR_MIN_STACK_SIZE
	.align		4
.L_7:
        /*0030*/ 	.byte	0x04, 0x12
        /*0032*/ 	.short	(.L_9 - .L_8)
	.align		4
.L_8:
        /*0034*/ 	.word	index@(_Z33count_token_occurrences_optimizedPKciS0_iPi)
        /*0038*/ 	.word	0x00000000


	//----- nvinfo : EIATTR_MIN_STACK_SIZE
	.align		4
.L_9:
        /*003c*/ 	.byte	0x04, 0x12
        /*003e*/ 	.short	(.L_11 - .L_10)
	.align		4
.L_10:
        /*0040*/ 	.word	index@(_Z27count_token_occurrences_gpuPKciS0_iPi)
        /*0044*/ 	.word	0x00000000
.L_11:


//--------------------- .nv.compat                --------------------------
	.section	.nv.compat,"",@"SHT_CUDA_COMPAT_INFO"
	.align	4
        /*0000*/ 	.byte	0x02, 0x09, 0x00, 0x00, 0x02, 0x02, 0x01, 0x00, 0x02, 0x05, 0x05, 0x00, 0x03, 0x07, 0x01, 0x01
        /*0010*/ 	.byte	0x02, 0x03, 0x00, 0x00, 0x02, 0x06, 0x01, 0x00, 0x04, 0x0b, 0x08, 0x00, 0x09, 0x00, 0x00, 0x00
        /*0020*/ 	.byte	0x00, 0x00, 0x00, 0x00


//--------------------- .nv.info._Z33count_token_occurrences_optimizedPKciS0_iPi --------------------------
	.section	.nv.info._Z33count_token_occurrences_optimizedPKciS0_iPi,"",@"SHT_CUDA_INFO"
	.sectionflags	@""
	.align	4


	//----- nvinfo : EIATTR_CUDA_API_VERSION
	.align		4
        /*0000*/ 	.byte	0x04, 0x37
        /*0002*/ 	.short	(.L_13 - .L_12)
.L_12:
        /*0004*/ 	.word	0x00000082


	//----- nvinfo : EIATTR_KPARAM_INFO
	.align		4
.L_13:
        /*0008*/ 	.byte	0x04, 0x17
        /*000a*/ 	.short	(.L_15 - .L_14)
.L_14:
        /*000c*/ 	.word	0x00000000
        /*0010*/ 	.short	0x0004
        /*0012*/ 	.short	0x0020
        /*0014*/ 	.byte	0x00, 0xf5, 0x21, 0x00


	//----- nvinfo : EIATTR_KPARAM_INFO
	.align		4
.L_15:
        /*0018*/ 	.byte	0x04, 0x17
        /*001a*/ 	.short	(.L_17 - .L_16)
.L_16:
        /*001c*/ 	.word	0x00000000
        /*0020*/ 	.short	0x0003
        /*0022*/ 	.short	0x0018
        /*0024*/ 	.byte	0x00, 0xf0, 0x11, 0x00


	//----- nvinfo : EIATTR_KPARAM_INFO
	.align		4
.L_17:
        /*0028*/ 	.byte	0x04, 0x17
        /*002a*/ 	.short	(.L_19 - .L_18)
.L_18:
        /*002c*/ 	.word	0x00000000
        /*0030*/ 	.short	0x0002
        /*0032*/ 	.short	0x0010
        /*0034*/ 	.byte	0x00, 0xf5, 0x21, 0x00


	//----- nvinfo : EIATTR_KPARAM_INFO
	.align		4
.L_19:
        /*0038*/ 	.byte	0x04, 0x17
        /*003a*/ 	.short	(.L_21 - .L_20)
.L_20:
        /*003c*/ 	.word	0x00000000
        /*0040*/ 	.short	0x0001
        /*0042*/ 	.short	0x0008
        /*0044*/ 	.byte	0x00, 0xf0, 0x11, 0x00


	//----- nvinfo : EIATTR_KPARAM_INFO
	.align		4
.L_21:
        /*0048*/ 	.byte	0x04, 0x17
        /*004a*/ 	.short	(.L_23 - .L_22)
.L_22:
        /*004c*/ 	.word	0x00000000
        /*0050*/ 	.short	0x0000
        /*0052*/ 	.short	0x0000
        /*0054*/ 	.byte	0x00, 0xf5, 0x21, 0x00


	//----- nvinfo : EIATTR_SPARSE_MMA_MASK
	.align		4
.L_23:
        /*0058*/ 	.byte	0x03, 0x50
        /*005a*/ 	.short	0x0000


	//----- nvinfo : EIATTR_MAXREG_COUNT
	.align		4
        /*005c*/ 	.byte	0x03, 0x1b
        /*005e*/ 	.short	0x00ff


	//----- nvinfo : EIATTR_NUM_BARRIERS
	.align		4
        /*0060*/ 	.byte	0x02, 0x4c
        /*0062*/ 	.byte	0x01
	.zero		1


	//----- nvinfo : EIATTR_MERCURY_ISA_VERSION
	.align		4
        /*0064*/ 	.byte	0x03, 0x5f
        /*0066*/ 	.short	0x0101


	//----- nvinfo : EIATTR_INT_WARP_WIDE_INSTR_OFFSETS
	.align		4
        /*0068*/ 	.byte	0x04, 0x31
        /*006a*/ 	.short	(.L_25 - .L_24)


	//   ....[0]....
.L_24:
        /*006c*/ 	.word	0x00000520


	//----- nvinfo : EIATTR_VRC_CTA_INIT_COUNT
	.align		4
.L_25:
        /*0070*/ 	.byte	0x02, 0x4a
	.zero		1
	.zero		1


	//----- nvinfo : EIATTR_EXIT_INSTR_OFFSETS
	.align		4
        /*0074*/ 	.byte	0x04, 0x1c
        /*0076*/ 	.short	(.L_27 - .L_26)


	//   ....[0]....
.L_26:
        /*0078*/ 	.word	0x00000230


	//   ....[1]....
        /*007c*/ 	.word	0x00000340


	//   ....[2]....
        /*0080*/ 	.word	0x00000410


	//   ....[3]....
        /*0084*/ 	.word	0x000004e0


	//   ....[4]....
        /*0088*/ 	.word	0x00000570


	//----- nvinfo : EIATTR_CRS_STACK_SIZE
	.align		4
.L_27:
        /*008c*/ 	.byte	0x04, 0x1e
        /*008e*/ 	.short	(.L_29 - .L_28)
.L_28:
        /*0090*/ 	.word	0x00000000


	//----- nvinfo : EIATTR_CBANK_PARAM_SIZE
	.align		4
.L_29:
        /*0094*/ 	.byte	0x03, 0x19
        /*0096*/ 	.short	0x0028


	//----- nvinfo : EIATTR_PARAM_CBANK
	.align		4
        /*0098*/ 	.byte	0x04, 0x0a
        /*009a*/ 	.short	(.L_31 - .L_30)
	.align		4
.L_30:
        /*009c*/ 	.word	index@(.nv.constant0._Z33count_token_occurrences_optimizedPKciS0_iPi)
        /*00a0*/ 	.short	0x0380
        /*00a2*/ 	.short	0x0028


	//----- nvinfo : EIATTR_SW_WAR
	.align		4
.L_31:
        /*00a4*/ 	.byte	0x04, 0x36
        /*00a6*/ 	.short	(.L_33 - .L_32)
.L_32:
        /*00a8*/ 	.word	0x00000008
.L_33:


//--------------------- .nv.info._Z27count_token_occurrences_gpuPKciS0_iPi --------------------------
	.section	.nv.info._Z27count_token_occurrences_gpuPKciS0_iPi,"",@"SHT_CUDA_INFO"
	.sectionflags	@""
	.align	4


	//----- nvinfo : EIATTR_CUDA_API_VERSION
	.align		4
        /*0000*/ 	.byte	0x04, 0x37
        /*0002*/ 	.short	(.L_35 - .L_34)
.L_34:
        /*0004*/ 	.word	0x00000082


	//----- nvinfo : EIATTR_KPARAM_INFO
	.align		4
.L_35:
        /*0008*/ 	.byte	0x04, 0x17
        /*000a*/ 	.short	(.L_37 - .L_36)
.L_36:
        /*000c*/ 	.word	0x00000000
        /*0010*/ 	.short	0x0004
        /*0012*/ 	.short	0x0020
        /*0014*/ 	.byte	0x00, 0xf5, 0x21, 0x00


	//----- nvinfo : EIATTR_KPARAM_INFO
	.align		4
.L_37:
        /*0018*/ 	.byte	0x04, 0x17
        /*001a*/ 	.short	(.L_39 - .L_38)
.L_38:
        /*001c*/ 	.word	0x00000000
        /*0020*/ 	.short	0x0003
        /*0022*/ 	.short	0x0018
        /*0024*/ 	.byte	0x00, 0xf0, 0x11, 0x00


	//----- nvinfo : EIATTR_KPARAM_INFO
	.align		4
.L_39:
        /*0028*/ 	.byte	0x04, 0x17
        /*002a*/ 	.short	(.L_41 - .L_40)
.L_40:
        /*002c*/ 	.word	0x00000000
        /*0030*/ 	.short	0x0002
        /*0032*/ 	.short	0x0010
        /*0034*/ 	.byte	0x00, 0xf5, 0x21, 0x00


	//----- nvinfo : EIATTR_KPARAM_INFO
	.align		4
.L_41:
        /*0038*/ 	.byte	0x04, 0x17
        /*003a*/ 	.short	(.L_43 - .L_42)
.L_42:
        /*003c*/ 	.word	0x00000000
        /*0040*/ 	.short	0x0001
        /*0042*/ 	.short	0x0008
        /*0044*/ 	.byte	0x00, 0xf0, 0x11, 0x00


	//----- nvinfo : EIATTR_KPARAM_INFO
	.align		4
.L_43:
        /*0048*/ 	.byte	0x04, 0x17
        /*004a*/ 	.short	(.L_45 - .L_44)
.L_44:
        /*004c*/ 	.word	0x00000000
        /*0050*/ 	.short	0x0000
        /*0052*/ 	.short	0x0000
        /*0054*/ 	.byte	0x00, 0xf5, 0x21, 0x00


	//----- nvinfo : EIATTR_SPARSE_MMA_MASK
	.align		4
.L_45:
        /*0058*/ 	.byte	0x03, 0x50
        /*005a*/ 	.short	0x0000


	//----- nvinfo : EIATTR_MAXREG_COUNT
	.align		4
        /*005c*/ 	.byte	0x03, 0x1b
        /*005e*/ 	.short	0x00ff


	//----- nvinfo : EIATTR_MERCURY_ISA_VERSION
	.align		4
        /*0060*/ 	.byte	0x03, 0x5f
        /*0062*/ 	.short	0x0101


	//----- nvinfo : EIATTR_INT_WARP_WIDE_INSTR_OFFSETS
	.align		4
        /*0064*/ 	.byte	0x04, 0x31
        /*0066*/ 	.short	(.L_47 - .L_46)


	//   ....[0]....
.L_46:
        /*0068*/ 	.word	0x000003c0


	//----- nvinfo : EIATTR_VRC_CTA_INIT_COUNT
	.align		4
.L_47:
        /*006c*/ 	.byte	0x02, 0x4a
	.zero		1
	.zero		1


	//----- nvinfo : EIATTR_EXIT_INSTR_OFFSETS
	.align		4
        /*0070*/ 	.byte	0x04, 0x1c
        /*0072*/ 	.short	(.L_49 - .L_48)


	//   ....[0]....
.L_48:
        /*0074*/ 	.word	0x000000a0


	//   ....[1]....
        /*0078*/ 	.word	0x000001e0


	//   ....[2]....
        /*007c*/ 	.word	0x000002b0


	//   ....[3]....
        /*0080*/ 	.word	0x00000380


	//   ....[4]....
        /*0084*/ 	.word	0x00000410


	//----- nvinfo : EIATTR_CRS_STACK_SIZE
	.align		4
.L_49:
        /*0088*/ 	.byte	0x04, 0x1e
        /*008a*/ 	.short	(.L_51 - .L_50)
.L_50:
        /*008c*/ 	.word	0x00000000


	//----- nvinfo : EIATTR_CBANK_PARAM_SIZE
	.align		4
.L_51:
        /*0090*/ 	.byte	0x03, 0x19
        /*0092*/ 	.short	0x0028


	//----- nvinfo : EIATTR_PARAM_CBANK
	.align		4
        /*0094*/ 	.byte	0x04, 0x0a
        /*0096*/ 	.short	(.L_53 - .L_52)
	.align		4
.L_52:
        /*0098*/ 	.word	index@(.nv.constant0._Z27count_token_occurrences_gpuPKciS0_iPi)
        /*009c*/ 	.short	0x0380
        /*009e*/ 	.short	0x0028


	//----- nvinfo : EIATTR_SW_WAR
	.align		4
.L_53:
        /*00a0*/ 	.byte	0x04, 0x36
        /*00a2*/ 	.short	(.L_55 - .L_54)
.L_54:
        /*00a4*/ 	.word	0x00000008
.L_55:


//--------------------- .nv.callgraph             --------------------------
	.section	.nv.callgraph,"",@"SHT_CUDA_CALLGRAPH"
	.align	4
	.sectionentsize	8
	.align		4
        /*0000*/ 	.word	0x00000000
	.align		4
        /*0004*/ 	.word	0xffffffff
	.align		4
        /*0008*/ 	.word	0x00000000
	.align		4
        /*000c*/ 	.word	0xfffffffe
	.align		4
        /*0010*/ 	.word	0x00000000
	.align		4
        /*0014*/ 	.word	0xfffffffd
	.align		4
        /*0018*/ 	.word	0x00000000
	.align		4
        /*001c*/ 	.word	0xfffffffc


//--------------------- .text._Z33count_token_occurrences_optimizedPKciS0_iPi --------------------------
	.section	.text._Z33count_token_occurrences_optimizedPKciS0_iPi,"ax",@progbits
	.align	128
        .global         _Z33count_token_occurrences_optimizedPKciS0_iPi
        .type           _Z33count_token_occurrences_optimizedPKciS0_iPi,@function
        .size           _Z33count_token_occurrences_optimizedPKciS0_iPi,(.L_x_14 - _Z33count_token_occurrences_optimizedPKciS0_iPi)
        .other          _Z33count_token_occurrences_optimizedPKciS0_iPi,@"STO_CUDA_ENTRY STV_DEFAULT"
_Z33count_token_occurrences_optimizedPKciS0_iPi:
.text._Z33count_token_occurrences_optimizedPKciS0_iPi:
[----:B------:R-:W-:Y:S01]  /*0000*/  LDC R1, c[0x0][0x37c] ;  /* 0x0000df00ff017b82 */ /* 0x000fe20000000800 */
[----:B------:R-:W0:Y:S01]  /*0010*/  S2R R0, SR_CTAID.X ;  /* 0x0000000000007919 */ /* 0x000e220000002500 */
[----:B------:R-:W0:Y:S01]  /*0020*/  LDCU UR5, c[0x0][0x360] ;  /* 0x00006c00ff0577ac */ /* 0x000e220008000800 */
[----:B------:R-:W0:Y:S01]  /*0030*/  S2R R9, SR_TID.X ;  /* 0x0000000000097919 */ /* 0x000e220000002100 */
[----:B------:R-:W1:Y:S01]  /*0040*/  LDCU UR9, c[0x0][0x398] ;  /* 0x00007300ff0977ac */ /* 0x000e620008000800 */
[----:B------:R-:W2:Y:S01]  /*0050*/  LDCU UR8, c[0x0][0x388] ;  /* 0x00007100ff0877ac */ /* 0x000ea20008000800 */
[----:B------:R-:W3:Y:S01]  /*0060*/  LDCU.64 UR6, c[0x0][0x358] ;  /* 0x00006b00ff0677ac */ /* 0x000ee20008000a00 */
[----:B-1----:R-:W-:Y:S01]  /*0070*/  UIADD3 UR4, UPT, UPT, UR9, -0x1, URZ ;  /* 0xffffffff09047890 */ /* 0x002fe2000fffe0ff */
[----:B0-----:R-:W-:-:S04]  /*0080*/  IMAD R0, R0, UR5, R9 ;  /* 0x0000000500007c24 */ /* 0x001fc8000f8e0209 */
[C---:B------:R-:W-:Y:S01]  /*0090*/  VIADD R5, R0.reuse, UR5 ;  /* 0x0000000500057c36 */ /* 0x040fe20008000000 */
[----:B--2---:R-:W-:-:S04]  /*00a0*/  ISETP.GE.AND P2, PT, R0, UR8, PT ;  /* 0x0000000800007c0c */ /* 0x004fc8000bf46270 */
[----:B------:R-:W-:-:S04]  /*00b0*/  ISETP.GE.AND P0, PT, R5, UR8, PT ;  /* 0x0000000805007c0c */ /* 0x000fc8000bf06270 */
[----:B------:R-:W-:-:S05]  /*00c0*/  ISETP.GE.U32.OR P0, PT, R9, UR4, P0 ;  /* 0x0000000409007c0c */ /* 0x000fca0008706470 */
[----:B------:R-:W0:Y:S08]  /*00d0*/  @!P2 LDC.64 R2, c[0x0][0x380] ;  /* 0x0000e000ff02ab82 */ /* 0x000e300000000a00 */
[----:B------:R-:W1:Y:S01]  /*00e0*/  @!P0 LDC.64 R6, c[0x0][0x380] ;  /* 0x0000e000ff068b82 */ /* 0x000e620000000a00 */
[----:B0-----:R-:W-:-:S04]  /*00f0*/  @!P2 IADD3 R2, P1, PT, R0, R2, RZ ;  /* 0x000000020002a210 */ /* 0x001fc80007f3e0ff */
[----:B------:R-:W-:Y:S02]  /*0100*/  @!P2 LEA.HI.X.SX32 R3, R0, R3, 0x1, P1 ;  /* 0x000000030003a211 */ /* 0x000fe400008f0eff */
[----:B-1----:R-:W-:-:S03]  /*0110*/  @!P0 IADD3 R4, P3, PT, R5, R6, RZ ;  /* 0x0000000605048210 */ /* 0x002fc60007f7e0ff */
[----:B---3--:R0:W2:Y:S01]  /*0120*/  @!P2 LDG.E.U8 R2, desc[UR6][R2.64] ;  /* 0x000000060202a981 */ /* 0x0080a2000c1e1100 */
[----:B------:R-:W-:-:S05]  /*0130*/  @!P0 LEA.HI.X.SX32 R5, R5, R7, 0x1, P3 ;  /* 0x0000000705058211 */ /* 0x000fca00018f0eff */
[----:B------:R-:W3:Y:S01]  /*0140*/  @!P0 LDG.E.U8 R4, desc[UR6][R4.64] ;  /* 0x0000000604048981 */ /* 0x000ee2000c1e1100 */
[----:B------:R-:W1:Y:S01]  /*0150*/  @!P2 S2R R7, SR_CgaCtaId ;  /* 0x000000000007a919 */ /* 0x000e620000008800 */
[----:B------:R-:W4:Y:S01]  /*0160*/  @!P0 S2R R11, SR_CgaCtaId ;  /* 0x00000000000b8919 */ /* 0x000f220000008800 */
[----:B------:R-:W-:Y:S02]  /*0170*/  @!P2 MOV R6, 0x400 ;  /* 0x000004000006a802 */ /* 0x000fe40000000f00 */
[----:B------:R-:W-:Y:S01]  /*0180*/  @!P0 MOV R10, 0x400 ;  /* 0x00000400000a8802 */ /* 0x000fe20000000f00 */
[----:B------:R-:W-:-:S05]  /*0190*/  VIADD R8, R0, UR9 ;  /* 0x0000000900087c36 */ /* 0x000fca0008000000 */
[----:B------:R-:W-:Y:S02]  /*01a0*/  ISETP.GT.AND P1, PT, R8, UR8, PT ;  /* 0x0000000808007c0c */ /* 0x000fe4000bf24270 */
[----:B-1----:R-:W-:Y:S02]  /*01b0*/  @!P2 LEA R6, R7, R6, 0x18 ;  /* 0x000000060706a211 */ /* 0x002fe400078ec0ff */
[----:B----4-:R-:W-:-:S03]  /*01c0*/  @!P0 LEA R10, R11, R10, 0x18 ;  /* 0x0000000a0b0a8211 */ /* 0x010fc600078ec0ff */
[--C-:B------:R-:W-:Y:S01]  /*01d0*/  @!P2 IMAD.IADD R7, R6, 0x1, R9.reuse ;  /* 0x000000010607a824 */ /* 0x100fe200078e0209 */
[----:B0-----:R-:W-:Y:S02]  /*01e0*/  @!P0 IADD3 R3, PT, PT, R10, UR5, R9 ;  /* 0x000000050a038c10 */ /* 0x001fe4000fffe009 */
[----:B------:R-:W-:Y:S02]  /*01f0*/  ISETP.GE.OR P1, PT, R0, UR8, P1 ;  /* 0x0000000800007c0c */ /* 0x000fe40008f26670 */
[----:B--2---:R0:W-:Y:S04]  /*0200*/  @!P2 STS.U8 [R7], R2 ;  /* 0x000000020700a388 */ /* 0x0041e80000000000 */
[----:B---3--:R0:W-:Y:S01]  /*0210*/  @!P0 STS.U8 [R3], R4 ;  /* 0x0000000403008388 */ /* 0x0081e20000000000 */
[----:B------:R-:W-:Y:S06]  /*0220*/  BAR.SYNC.DEFER_BLOCKING 0x0 ;  /* 0x0000000000007b1d */ /* 0x000fec0000010000 */
[----:B------:R-:W-:Y:S05]  /*0230*/  @P1 EXIT ;  /* 0x000000000000194d */ /* 0x000fea0003800000 */
[----:B------:R-:W-:-:S09]  /*0240*/  UISETP.GE.AND UP0, UPT, UR9, 0x1, UPT ;  /* 0x000000010900788c */ /* 0x000fd2000bf06270 */
[----:B------:R-:W-:Y:S05]  /*0250*/  BRA.U !UP0, `(.L_x_0) ;  /* 0x0000000108407547 */ /* 0x000fea000b800000 */
[----:B------:R-:W1:Y:S01]  /*0260*/  S2UR UR5, SR_CgaCtaId ;  /* 0x00000000000579c3 */ /* 0x000e620000008800 */
[----:B0-----:R-:W-:Y:S01]  /*0270*/  IMAD.MOV.U32 R4, RZ, RZ, RZ ;  /* 0x000000ffff047224 */ /* 0x001fe200078e00ff */
[----:B------:R-:W-:Y:S01]  /*0280*/  UMOV UR4, 0x400 ;  /* 0x0000040000047882 */ /* 0x000fe20000000000 */
[----:B------:R-:W0:Y:S01]  /*0290*/  LDCU UR10, c[0x0][0x398] ;  /* 0x00007300ff0a77ac */ /* 0x000e220008000800 */
[----:B------:R-:W2:Y:S02]  /*02a0*/  LDCU.64 UR8, c[0x0][0x390] ;  /* 0x00007200ff0877ac */ /* 0x000ea40008000a00 */
[----:B012---:R-:W-:-:S12]  /*02b0*/  ULEA UR4, UR5, UR4, 0x18 ;  /* 0x0000000405047291 */ /* 0x007fd8000f8ec0ff */
.L_x_1:
[----:B------:R-:W-:-:S05]  /*02c0*/  IADD3 R2, P0, PT, R4, UR8, RZ ;  /* 0x0000000804027c10 */ /* 0x000fca000ff1e0ff */
[----:B------:R-:W-:-:S05]  /*02d0*/  IMAD.X R3, RZ, RZ, UR9, P0 ;  /* 0x00000009ff037e24 */ /* 0x000fca00080e06ff */
[----:B------:R-:W2:Y:S01]  /*02e0*/  LDG.E.U8 R2, desc[UR6][R2.64] ;  /* 0x0000000602027981 */ /* 0x000ea2000c1e1100 */
[C---:B------:R-:W-:Y:S01]  /*02f0*/  IADD3 R5, PT, PT, R4.reuse, UR4, R9 ;  /* 0x0000000404057c10 */ /* 0x040fe2000fffe009 */
[----:B------:R-:W-:-:S05]  /*0300*/  VIADD R4, R4, 0x1 ;  /* 0x0000000104047836 */ /* 0x000fca0000000000 */
[----:B------:R-:W2:Y:S01]  /*0310*/  LDS.U8 R5, [R5] ;  /* 0x0000000005057984 */ /* 0x000ea20000000000 */
[----:B------:R-:W-:Y:S02]  /*0320*/  ISETP.NE.AND P1, PT, R4, UR10, PT ;  /* 0x0000000a04007c0c */ /* 0x000fe4000bf25270 */
[----:B--2---:R-:W-:-:S13]  /*0330*/  ISETP.NE.AND P0, PT, R5, R2, PT ;  /* 0x000000020500720c */ /* 0x004fda0003f05270 */
[----:B------:R-:W-:Y:S05]  /*0340*/  @P0 EXIT ;  /* 0x000000000000094d */ /* 0x000fea0003800000 */
[----:B------:R-:W-:Y:S05]  /*0350*/  @P1 BRA `(.L_x_1) ;  /* 0xfffffffc00d81947 */ /* 0x000fea000383ffff */
.L_x_0:
[----:B------:R-:W-:Y:S01]  /*0360*/  ISETP.GE.AND P0, PT, R0, 0x1, PT ;  /* 0x000000010000780c */ /* 0x000fe20003f06270 */
[----:B------:R-:W-:-:S12]  /*0370*/  BSSY.RECONVERGENT B0, `(.L_x_2) ;  /* 0x000000b000007945 */ /* 0x000fd80003800200 */
[----:B------:R-:W-:Y:S05]  /*0380*/  @!P0 BRA `(.L_x_3) ;  /* 0x0000000000248947 */ /* 0x000fea0003800000 */
[----:B------:R-:W0:Y:S01]  /*0390*/  LDCU.64 UR4, c[0x0][0x380] ;  /* 0x00007000ff0477ac */ /* 0x000e220008000a00 */
[----:B------:R-:W-:-:S05]  /*03a0*/  VIADD R0, R0, 0xffffffff ;  /* 0xffffffff00007836 */ /* 0x000fca0000000000 */
[----:B0-----:R-:W-:-:S05]  /*03b0*/  IADD3 R2, P0, PT, R0, UR4, RZ ;  /* 0x0000000400027c10 */ /* 0x001fca000ff1e0ff */
[----:B------:R-:W-:-:S05]  /*03c0*/  IMAD.X R3, RZ, RZ, UR5, P0 ;  /* 0x00000005ff037e24 */ /* 0x000fca00080e06ff */
[----:B------:R-:W2:Y:S02]  /*03d0*/  LDG.E.U8 R2, desc[UR6][R2.64] ;  /* 0x0000000602027981 */ /* 0x000ea4000c1e1100 */
[----:B--2---:R-:W-:-:S05]  /*03e0*/  VIADD R0, R2, 0xffffff9f ;  /* 0xffffff9f02007836 */ /* 0x004fca0000000000 */
[----:B------:R-:W-:-:S04]  /*03f0*/  LOP3.LUT R0, R0, 0xff, RZ, 0xc0, !PT ;  /* 0x000000ff00007812 */ /* 0x000fc800078ec0ff */
[----:B------:R-:W-:-:S13]  /*0400*/  ISETP.GE.U32.AND P0, PT, R0, 0x1a, PT ;  /* 0x0000001a0000780c */ /* 0x000fda0003f06070 */
[----:B------:R-:W-:Y:S05]  /*0410*/  @!P0 EXIT ;  /* 0x000000000000894d */ /* 0x000fea0003800000 */
.L_x_3:
[----:B------:R-:W-:Y:S05]  /*0420*/  BSYNC.RECONVERGENT B0 ;  /* 0x0000000000007941 */ /* 0x000fea0003800200 */
.L_x_2:
[----:B------:R-:W1:Y:S01]  /*0430*/  LDCU UR4, c[0x0][0x388] ;  /* 0x00007100ff0477ac */ /* 0x000e620008000800 */
[----:B------:R-:W-:Y:S01]  /*0440*/  BSSY.RECONVERGENT B0, `(.L_x_4) ;  /* 0x000000b000007945 */ /* 0x000fe20003800200 */
[----:B-1----:R-:W-:-:S13]  /*0450*/  ISETP.GE.AND P0, PT, R8, UR4, PT ;  /* 0x0000000408007c0c */ /* 0x002fda000bf06270 */
[----:B------:R-:W-:Y:S05]  /*0460*/  @P0 BRA `(.L_x_5) ;  /* 0x0000000000200947 */ /* 0x000fea0003800000 */
[----:B------:R-:W0:Y:S02]  /*0470*/  LDCU.64 UR4, c[0x0][0x380] ;  /* 0x00007000ff0477ac */ /* 0x000e240008000a00 */
[----:B0-----:R-:W-:-:S04]  /*0480*/  IADD3 R2, P0, PT, R8, UR4, RZ ;  /* 0x0000000408027c10 */ /* 0x001fc8000ff1e0ff */
[----:B------:R-:W-:-:S05]  /*0490*/  LEA.HI.X.SX32 R3, R8, UR5, 0x1, P0 ;  /* 0x0000000508037c11 */ /* 0x000fca00080f0eff */
[----:B------:R-:W2:Y:S02]  /*04a0*/  LDG.E.U8 R2, desc[UR6][R2.64] ;  /* 0x0000000602027981 */ /* 0x000ea4000c1e1100 */
[----:B--2---:R-:W-:-:S05]  /*04b0*/  VIADD R0, R2, 0xffffff9f ;  /* 0xffffff9f02007836 */ /* 0x004fca0000000000 */
[----:B------:R-:W-:-:S04]  /*04c0*/  LOP3.LUT R0, R0, 0xff, RZ, 0xc0, !PT ;  /* 0x000000ff00007812 */ /* 0x000fc800078ec0ff */
[----:B------:R-:W-:-:S13]  /*04d0*/  ISETP.GE.U32.AND P0, PT, R0, 0x1a, PT ;  /* 0x0000001a0000780c */ /* 0x000fda0003f06070 */
[----:B------:R-:W-:Y:S05]  /*04e0*/  @!P0 EXIT ;  /* 0x000000000000894d */ /* 0x000fea0003800000 */
.L_x_5:
[----:B------:R-:W-:Y:S05]  /*04f0*/  BSYNC.RECONVERGENT B0 ;  /* 0x0000000000007941 */ /* 0x000fea0003800200 */
.L_x_4:
[----:B------:R-:W1:Y:S01]  /*0500*/  S2R R0, SR_LANEID ;  /* 0x0000000000007919 */ /* 0x000e620000000000 */
[----:B0-----:R-:W0:Y:S01]  /*0510*/  LDC.64 R2, c[0x0][0x3a0] ;  /* 0x0000e800ff027b82 */ /* 0x001e220000000a00 */
[----:B------:R-:W-:Y:S02]  /*0520*/  VOTEU.ANY UR4, UPT, PT ;  /* 0x0000000000047886 */ /* 0x000fe400038e0100 */
[----:B------:R-:W-:Y:S02]  /*0530*/  UFLO.U32 UR5, UR4 ;  /* 0x00000004000572bd */ /* 0x000fe400080e0000 */
[----:B------:R-:W0:Y:S04]  /*0540*/  POPC R5, UR4 ;  /* 0x0000000400057d09 */ /* 0x000e280008000000 */
[----:B-1----:R-:W-:-:S13]  /*0550*/  ISETP.EQ.U32.AND P0, PT, R0, UR5, PT ;  /* 0x0000000500007c0c */ /* 0x002fda000bf02070 */
[----:B0-----:R-:W-:Y:S01]  /*0560*/  @P0 REDG.E.ADD.STRONG.GPU desc[UR6][R2.64], R5 ;  /* 0x000000050200098e */ /* 0x001fe2000c12e106 */
[----:B------:R-:W-:Y:S05]  /*0570*/  EXIT ;  /* 0x000000000000794d */ /* 0x000fea0003800000 */
.L_x_6:
[----:B------:R-:W-:-:S00]  /*0580*/  BRA `(.L_x_6) ;  /* 0xfffffffc00fc7947 */ /* 0x000fc0000383ffff */
[----:B------:R-:W-:-:S00]  /*0590*/  NOP ;  /* 0x0000000000007918 */ /* 0x000fc00000000000 */
        /* <DEDUP_REMOVED lines=14> */
.L_x_14:


//--------------------- .text._Z27count_token_occurrences_gpuPKciS0_iPi --------------------------
	.section	.text._Z27count_token_occurrences_gpuPKciS0_iPi,"ax",@progbits
	.align	128
        .global         _Z27count_token_occurrences_gpuPKciS0_iPi
        .type           _Z27count_token_occurrences_gpuPKciS0_iPi,@function
        .size           _Z27count_token_occurrences_gpuPKciS0_iPi,(.L_x_15 - _Z27count_token_occurrences_gpuPKciS0_iPi)
        .other          _Z27count_token_occurrences_gpuPKciS0_iPi,@"STO_CUDA_ENTRY STV_DEFAULT"
_Z27count_token_occurrences_gpuPKciS0_iPi:
.text._Z27count_token_occurrences_gpuPKciS0_iPi:
[----:B------:R-:W-:Y:S01]  /*0000*/  LDC R1, c[0x0][0x37c] ;  /* 0x0000df00ff017b82 */ /* 0x000fe20000000800 */
[----:B------:R-:W0:Y:S01]  /*0010*/  S2R R0, SR_CTAID.X ;  /* 0x0000000000007919 */ /* 0x000e220000002500 */
[----:B------:R-:W0:Y:S01]  /*0020*/  LDCU UR4, c[0x0][0x360] ;  /* 0x00006c00ff0477ac */ /* 0x000e220008000800 */
[----:B------:R-:W0:Y:S01]  /*0030*/  S2R R3, SR_TID.X ;  /* 0x0000000000037919 */ /* 0x000e220000002100 */
[----:B------:R-:W1:Y:S01]  /*0040*/  LDCU UR5, c[0x0][0x398] ;  /* 0x00007300ff0577ac */ /* 0x000e620008000800 */
[----:B------:R-:W2:Y:S01]  /*0050*/  LDCU UR6, c[0x0][0x388] ;  /* 0x00007100ff0677ac */ /* 0x000ea20008000800 */
[----:B0-----:R-:W-:-:S04]  /*0060*/  IMAD R0, R0, UR4, R3 ;  /* 0x0000000400007c24 */ /* 0x001fc8000f8e0203 */
[----:B-1----:R-:W-:-:S05]  /*0070*/  VIADD R6, R0, UR5 ;  /* 0x0000000500067c36 */ /* 0x002fca0008000000 */
[----:B--2---:R-:W-:-:S04]  /*0080*/  ISETP.GT.AND P0, PT, R6, UR6, PT ;  /* 0x0000000606007c0c */ /* 0x004fc8000bf04270 */
[----:B------:R-:W-:-:S13]  /*0090*/  ISETP.GE.OR P0, PT, R0, UR6, P0 ;  /* 0x0000000600007c0c */ /* 0x000fda0008706670 */
[----:B------:R-:W-:Y:S05]  /*00a0*/  @P0 EXIT ;  /* 0x000000000000094d */ /* 0x000fea0003800000 */
[----:B------:R-:W-:Y:S01]  /*00b0*/  UISETP.GE.AND UP0, UPT, UR5, 0x1, UPT ;  /* 0x000000010500788c */ /* 0x000fe2000bf06270 */
[----:B------:R-:W0:Y:S08]  /*00c0*/  LDCU.64 UR6, c[0x0][0x358] ;  /* 0x00006b00ff0677ac */ /* 0x000e300008000a00 */
[----:B------:R-:W-:Y:S05]  /*00d0*/  BRA.U !UP0, `(.L_x_7) ;  /* 0x0000000108487547 */ /* 0x000fea000b800000 */
[----:B------:R-:W1:Y:S01]  /*00e0*/  LDCU UR9, c[0x0][0x398] ;  /* 0x00007300ff0977ac */ /* 0x000e620008000800 */
[----:B------:R-:W2:Y:S01]  /*00f0*/  LDCU.64 UR10, c[0x0][0x380] ;  /* 0x00007000ff0a77ac */ /* 0x000ea20008000a00 */
[----:B------:R-:W3:Y:S01]  /*0100*/  LDCU.64 UR12, c[0x0][0x390] ;  /* 0x00007200ff0c77ac */ /* 0x000ee20008000a00 */
[----:B------:R-:W-:-:S05]  /*0110*/  UMOV UR4, URZ ;  /* 0x000000ff00047c82 */ /* 0x000fca0008000000 */
.L_x_8:
[----:B---3--:R-:W-:Y:S02]  /*0120*/  UIADD3 UR5, UP0, UPT, UR4, UR12, URZ ;  /* 0x0000000c04057290 */ /* 0x008fe4000ff1e0ff */
[----:B------:R-:W-:Y:S02]  /*0130*/  VIADD R3, R0, UR4 ;  /* 0x0000000400037c36 */ /* 0x000fe40008000000 */
[----:B------:R-:W-:-:S03]  /*0140*/  UIADD3.X UR8, UPT, UPT, URZ, UR13, URZ, UP0, !UPT ;  /* 0x0000000dff087290 */ /* 0x000fc600087fe4ff */
[C---:B--2---:R-:W-:Y:S01]  /*0150*/  IADD3 R2, P0, PT, R3.reuse, UR10, RZ ;  /* 0x0000000a03027c10 */ /* 0x044fe2000ff1e0ff */
[----:B------:R-:W-:Y:S02]  /*0160*/  IMAD.U32 R4, RZ, RZ, UR5 ;  /* 0x00000005ff047e24 */ /* 0x000fe4000f8e00ff */
[----:B------:R-:W-:Y:S01]  /*0170*/  IMAD.U32 R5, RZ, RZ, UR8 ;  /* 0x00000008ff057e24 */ /* 0x000fe2000f8e00ff */
[----:B------:R-:W-:-:S05]  /*0180*/  LEA.HI.X.SX32 R3, R3, UR11, 0x1, P0 ;  /* 0x0000000b03037c11 */ /* 0x000fca00080f0eff */
[----:B0-----:R-:W2:Y:S04]  /*0190*/  LDG.E.U8 R2, desc[UR6][R2.64] ;  /* 0x0000000602027981 */ /* 0x001ea8000c1e1100 */
[----:B------:R-:W2:Y:S01]  /*01a0*/  LDG.E.U8 R5, desc[UR6][R4.64] ;  /* 0x0000000604057981 */ /* 0x000ea2000c1e1100 */
[----:B------:R-:W-:-:S04]  /*01b0*/  UIADD3 UR4, UPT, UPT, UR4, 0x1, URZ ;  /* 0x0000000104047890 */ /* 0x000fc8000fffe0ff */
[----:B-1----:R-:W-:Y:S01]  /*01c0*/  UISETP.NE.AND UP0, UPT, UR4, UR9, UPT ;  /* 0x000000090400728c */ /* 0x002fe2000bf05270 */
[----:B--2---:R-:W-:-:S13]  /*01d0*/  ISETP.NE.AND P0, PT, R2, R5, PT ;  /* 0x000000050200720c */ /* 0x004fda0003f05270 */
[----:B------:R-:W-:Y:S05]  /*01e0*/  @P0 EXIT ;  /* 0x000000000000094d */ /* 0x000fea0003800000 */
[----:B------:R-:W-:Y:S05]  /*01f0*/  BRA.U UP0, `(.L_x_8) ;  /* 0xfffffffd00c87547 */ /* 0x000fea000b83ffff */
.L_x_7:
[----:B------:R-:W-:Y:S01]  /*0200*/  ISETP.GE.AND P0, PT, R0, 0x1, PT ;  /* 0x000000010000780c */ /* 0x000fe20003f06270 */
[----:B------:R-:W-:-:S12]  /*0210*/  BSSY.RECONVERGENT B0, `(.L_x_9) ;  /* 0x000000b000007945 */ /* 0x000fd80003800200 */
[----:B------:R-:W-:Y:S05]  /*0220*/  @!P0 BRA `(.L_x_10) ;  /* 0x0000000000248947 */ /* 0x000fea0003800000 */
[----:B------:R-:W1:Y:S01]  /*0230*/  LDCU.64 UR4, c[0x0][0x380] ;  /* 0x00007000ff0477ac */ /* 0x000e620008000a00 */
[----:B------:R-:W-:-:S05]  /*0240*/  VIADD R0, R0, 0xffffffff ;  /* 0xffffffff00007836 */ /* 0x000fca0000000000 */
[----:B-1----:R-:W-:-:S05]  /*0250*/  IADD3 R2, P0, PT, R0, UR4, RZ ;  /* 0x0000000400027c10 */ /* 0x002fca000ff1e0ff */
[----:B------:R-:W-:-:S05]  /*0260*/  IMAD.X R3, RZ, RZ, UR5, P0 ;  /* 0x00000005ff037e24 */ /* 0x000fca00080e06ff */
[----:B0-----:R-:W2:Y:S02]  /*0270*/  LDG.E.U8 R2, desc[UR6][R2.64] ;  /* 0x0000000602027981 */ /* 0x001ea4000c1e1100 */
[----:B--2---:R-:W-:-:S05]  /*0280*/  VIADD R0, R2, 0xffffff9f ;  /* 0xffffff9f02007836 */ /* 0x004fca0000000000 */
[----:B------:R-:W-:-:S04]  /*0290*/  LOP3.LUT R0, R0, 0xff, RZ, 0xc0, !PT ;  /* 0x000000ff00007812 */ /* 0x000fc800078ec0ff */
[----:B------:R-:W-:-:S13]  /*02a0*/  ISETP.GE.U32.AND P0, PT, R0, 0x1a, PT ;  /* 0x0000001a0000780c */ /* 0x000fda0003f06070 */
[----:B------:R-:W-:Y:S05]  /*02b0*/  @!P0 EXIT ;  /* 0x000000000000894d */ /* 0x000fea0003800000 */
.L_x_10:
[----:B0-----:R-:W-:Y:S05]  /*02c0*/  BSYNC.RECONVERGENT B0 ;  /* 0x0000000000007941 */ /* 0x001fea0003800200 */
.L_x_9:
[----:B------:R-:W0:Y:S01]  /*02d0*/  LDCU UR4, c[0x0][0x388] ;  /* 0x00007100ff0477ac */ /* 0x000e220008000800 */
[----:B------:R-:W-:Y:S01]  /*02e0*/  BSSY.RECONVERGENT B0, `(.L_x_11) ;  /* 0x000000b000007945 */ /* 0x000fe20003800200 */
[----:B0-----:R-:W-:-:S13]  /*02f0*/  ISETP.GE.AND P0, PT, R6, UR4, PT ;  /* 0x0000000406007c0c */ /* 0x001fda000bf06270 */
        /* <DEDUP_REMOVED lines=9> */
.L_x_12:
[----:B------:R-:W-:Y:S05]  /*0390*/  BSYNC.RECONVERGENT B0 ;  /* 0x0000000000007941 */ /* 0x000fea0003800200 */
.L_x_11:
[----:B------:R-:W0:Y:S01]  /*03a0*/  S2R R0, SR_LANEID ;  /* 0x0000000000007919 */ /* 0x000e220000000000 */
[----:B------:R-:W1:Y:S01]  /*03b0*/  LDC.64 R2, c[0x0][0x3a0] ;  /* 0x0000e800ff027b82 */ /* 0x000e620000000a00 */
[----:B------:R-:W-:Y:S02]  /*03c0*/  VOTEU.ANY UR4, UPT, PT ;  /* 0x0000000000047886 */ /* 0x000fe400038e0100 */
[----:B------:R-:W-:Y:S02]  /*03d0*/  UFLO.U32 UR5, UR4 ;  /* 0x00000004000572bd */ /* 0x000fe400080e0000 */
[----:B------:R-:W1:Y:S04]  /*03e0*/  POPC R5, UR4 ;  /* 0x0000000400057d09 */ /* 0x000e680008000000 */
[----:B0-----:R-:W-:-:S13]  /*03f0*/  ISETP.EQ.U32.AND P0, PT, R0, UR5, PT ;  /* 0x0000000500007c0c */ /* 0x001fda000bf02070 */
[----:B-1----:R-:W-:Y:S01]  /*0400*/  @P0 REDG.E.ADD.STRONG.GPU desc[UR6][R2.64], R5 ;  /* 0x000000050200098e */ /* 0x002fe2000c12e106 */
[----:B------:R-:W-:Y:S05]  /*0410*/  EXIT ;  /* 0x000000000000794d */ /* 0x000fea0003800000 */
.L_x_13:
        /* <DEDUP_REMOVED lines=14> */
.L_x_15:


//--------------------- .nv.shared._Z33count_token_occurrences_optimizedPKciS0_iPi --------------------------
	.section	.nv.shared._Z33count_token_occurrences_optimizedPKciS0_iPi,"aw",@nobits
	.sectionflags	@""
	.align	16
	.zero		1024


//--------------------- .nv.shared.reserved.0     --------------------------
	.section	.nv.shared.reserved.0,"aw",@nobits
	.weak		__nv_reservedSMEM_offset_0_alias
	.size		__nv_reservedSMEM_offset_0_alias, 0, 64
	.other		__nv_reservedSMEM_offset_0_alias,@"STO_CUDA_RESERVED_SHARED STV_DEFAULT"
__nv_reservedSMEM_offset_0_alias:
	.zero		0
	.zero		64


//--------------------- .nv.shared._Z27count_token_occurrences_gpuPKciS0_iPi --------------------------
	.section	.nv.shared._Z27count_token_occurrences_gpuPKciS0_iPi,"aw",@nobits
	.sectionflags	@""
	.align	16
	.zero		1024


//--------------------- .nv.constant0._Z33count_token_occurrences_optimizedPKciS0_iPi --------------------------
	.section	.nv.constant0._Z33count_token_occurrences_optimizedPKciS0_iPi,"a",@progbits
	.sectionflags	@""
	.align	4
.nv.constant0._Z33count_token_occurrences_optimizedPKciS0_iPi:
	.zero		936


//--------------------- .nv.constant0._Z27count_token_occurrences_gpuPKciS0_iPi --------------------------
	.section	.nv.constant0._Z27count_token_occurrences_gpuPKciS0_iPi,"a",@progbits
	.sectionflags	@""
	.align	4
.nv.constant0._Z27count_token_occurrences_gpuPKciS0_iPi:
	.zero		936


//--------------------- SYMBOLS --------------------------

	.type		.nv.reservedSmem.offset0,@object
	.size		.nv.reservedSmem.offset0,0x4
	.type		.nv.reservedSmem.cap,@object
	.size		.nv.reservedSmem.cap,0x4
